//
// Generated by NVIDIA NVVM Compiler
//
// Compiler Build ID: CL-36424714
// Cuda compilation tools, release 13.0, V13.0.88
// Based on NVVM 20.0.0
//

.version 9.0
.target sm_100
.address_size 64

	// .globl	_Z10compute_xyPiii

.visible .entry _Z10compute_xyPiii(
	.param .u64 .ptr .align 1 _Z10compute_xyPiii_param_0,
	.param .u32 _Z10compute_xyPiii_param_1,
	.param .u32 _Z10compute_xyPiii_param_2
)
{
	.reg .pred 	%p<2>;
	.reg .b32 	%r<12>;
	.reg .b64 	%rd<5>;

	ld.param.u64 	%rd1, [_Z10compute_xyPiii_param_0];
	ld.param.u32 	%r2, [_Z10compute_xyPiii_param_1];
	ld.param.u32 	%r3, [_Z10compute_xyPiii_param_2];
	mov.u32 	%r4, %ctaid.x;
	mov.u32 	%r5, %ntid.x;
	mov.u32 	%r6, %tid.x;
	mad.lo.s32 	%r1, %r4, %r5, %r6;
	mul.lo.s32 	%r7, %r3, %r2;
	setp.ge.s32 	%p1, %r1, %r7;
	@%p1 bra 	$L__BB0_2;
	cvta.to.global.u64 	%rd2, %rd1;
	div.s32 	%r8, %r1, %r2;
	mul.lo.s32 	%r9, %r8, %r2;
	sub.s32 	%r10, %r1, %r9;
	add.s32 	%r11, %r8, %r10;
	mul.wide.s32 	%rd3, %r1, 4;
	add.s64 	%rd4, %rd2, %rd3;
	st.global.u32 	[%rd4], %r11;
$L__BB0_2:
	ret;

}


// ===== COMPILED SASS (sm_100) =====

	.target	sm_100

	.elftype	@"ET_EXEC"


//--------------------- .note.nv.tkinfo           --------------------------
	.section	.note.nv.tkinfo,"",@"SHT_NOTE"
	.sectionflags	@"SHF_NOTE_NV_TKINFO"
	.tkinfo
        /*0018*/ 	.word	0x00000002
        /*0030*/ 	.string	""
        /*0030*/ 	.string	"ptxas"
        /*0030*/ 	.string	"Cuda compilation tools, release 13.0, V13.0.88"
        /*0030*/ 	.string	"Build cuda_13.0.r13.0/compiler.36424714_0"
        /*0030*/ 	.string	"-arch sm_100 -m 64 "



//--------------------- .note.nv.cuinfo           --------------------------
	.section	.note.nv.cuinfo,"",@"SHT_NOTE"
	.sectionflags	@"SHF_NOTE_NV_CUINFO"
        /*0018*/ 	.short	0x0002
        /*001a*/ 	.short	0x0064
        /*001c*/ 	.short	0x0082
	.zero		2


//--------------------- .nv.info                  --------------------------
	.section	.nv.info,"",@"SHT_CUDA_INFO"
	.align	4


	//----- nvinfo : EIATTR_REGCOUNT
	.align		4
        /*0000*/ 	.byte	0x04, 0x2f
        /*0002*/ 	.short	(.L_1 - .L_0)
	.align		4
.L_0:
        /*0004*/ 	.word	index@(_Z10compute_xyPiii)
        /*0008*/ 	.word	0x0000000c


	//----- nvinfo : EIATTR_FRAME_SIZE
	.align		4
.L_1:
        /*000c*/ 	.byte	0x04, 0x11
        /*000e*/ 	.short	(.L_3 - .L_2)
	.align		4
.L_2:
        /*0010*/ 	.word	index@(_Z10compute_xyPiii)
        /*0014*/ 	.word	0x00000000


	//----- nvinfo : EIATTR_MIN_STACK_SIZE
	.align		4
.L_3:
        /*0018*/ 	.byte	0x04, 0x12
        /*001a*/ 	.short	(.L_5 - .L_4)
	.align		4
.L_4:
        /*001c*/ 	.word	index@(_Z10compute_xyPiii)
        /*0020*/ 	.word	0x00000000
.L_5:


//--------------------- .nv.compat                --------------------------
	.section	.nv.compat,"",@"SHT_CUDA_COMPAT_INFO"
	.align	4
        /*0000*/ 	.byte	0x02, 0x09, 0x00, 0x00, 0x02, 0x02, 0x01, 0x00, 0x02, 0x05, 0x05, 0x00, 0x03, 0x07, 0x01, 0x01
        /*0010*/ 	.byte	0x02, 0x03, 0x00, 0x00, 0x02, 0x06, 0x01, 0x00, 0x04, 0x0b, 0x08, 0x00, 0x09, 0x00, 0x00, 0x00
        /*0020*/ 	.byte	0x00, 0x00, 0x00, 0x00


//--------------------- .nv.info._Z10compute_xyPiii --------------------------
	.section	.nv.info._Z10compute_xyPiii,"",@"SHT_CUDA_INFO"
	.sectionflags	@""
	.align	4


	//----- nvinfo : EIATTR_CUDA_API_VERSION
	.align		4
        /*0000*/ 	.byte	0x04, 0x37
        /*0002*/ 	.short	(.L_7 - .L_6)
.L_6:
        /*0004*/ 	.word	0x00000082


	//----- nvinfo : EIATTR_KPARAM_INFO
	.align		4
.L_7:
        /*0008*/ 	.byte	0x04, 0x17
        /*000a*/ 	.short	(.L_9 - .L_8)
.L_8:
        /*000c*/ 	.word	0x00000000
        /*0010*/ 	.short	0x0002
        /*0012*/ 	.short	0x000c
        /*0014*/ 	.byte	0x00, 0xf0, 0x11, 0x00


	//----- nvinfo : EIATTR_KPARAM_INFO
	.align		4
.L_9:
        /*0018*/ 	.byte	0x04, 0x17
        /*001a*/ 	.short	(.L_11 - .L_10)
.L_10:
        /*001c*/ 	.word	0x00000000
        /*0020*/ 	.short	0x0001
        /*0022*/ 	.short	0x0008
        /*0024*/ 	.byte	0x00, 0xf0, 0x11, 0x00


	//----- nvinfo : EIATTR_KPARAM_INFO
	.align		4
.L_11:
        /*0028*/ 	.byte	0x04, 0x17
        /*002a*/ 	.short	(.L_13 - .L_12)
.L_12:
        /*002c*/ 	.word	0x00000000
        /*0030*/ 	.short	0x0000
        /*0032*/ 	.short	0x0000
        /*0034*/ 	.byte	0x00, 0xf5, 0x21, 0x00


	//----- nvinfo : EIATTR_SPARSE_MMA_MASK
	.align		4
.L_13:
        /*0038*/ 	.byte	0x03, 0x50
        /*003a*/ 	.short	0x0000


	//----- nvinfo : EIATTR_MAXREG_COUNT
	.align		4
        /*003c*/ 	.byte	0x03, 0x1b
        /*003e*/ 	.short	0x00ff


	//----- nvinfo : EIATTR_MERCURY_ISA_VERSION
	.align		4
        /*0040*/ 	.byte	0x03, 0x5f
        /*0042*/ 	.short	0x0101


	//----- nvinfo : EIATTR_VRC_CTA_INIT_COUNT
	.align		4
        /*0044*/ 	.byte	0x02, 0x4a
	.zero		1
	.zero		1


	//----- nvinfo : EIATTR_EXIT_INSTR_OFFSETS
	.align		4
        /*0048*/ 	.byte	0x04, 0x1c
        /*004a*/ 	.short	(.L_15 - .L_14)


	//   ....[0]....
.L_14:
        /*004c*/ 	.word	0x00000080


	//   ....[1]....
        /*0050*/ 	.word	0x00000280


	//----- nvinfo : EIATTR_CBANK_PARAM_SIZE
	.align		4
.L_15:
        /*0054*/ 	.byte	0x03, 0x19
        /*0056*/ 	.short	0x0010


	//----- nvinfo : EIATTR_PARAM_CBANK
	.align		4
        /*0058*/ 	.byte	0x04, 0x0a
        /*005a*/ 	.short	(.L_17 - .L_16)
	.align		4
.L_16:
        /*005c*/ 	.word	index@(.nv.constant0._Z10compute_xyPiii)
        /*0060*/ 	.short	0x0380
        /*0062*/ 	.short	0x0010


	//----- nvinfo : EIATTR_SW_WAR
	.align		4
.L_17:
        /*0064*/ 	.byte	0x04, 0x36
        /*0066*/ 	.short	(.L_19 - .L_18)
.L_18:
        /*0068*/ 	.word	0x00000008
.L_19:


//--------------------- .nv.callgraph             --------------------------
	.section	.nv.callgraph,"",@"SHT_CUDA_CALLGRAPH"
	.align	4
	.sectionentsize	8
	.align		4
        /*0000*/ 	.word	0x00000000
	.align		4
        /*0004*/ 	.word	0xffffffff
	.align		4
        /*0008*/ 	.word	0x00000000
	.align		4
        /*000c*/ 	.word	0xfffffffe
	.align		4
        /*0010*/ 	.word	0x00000000
	.align		4
        /*0014*/ 	.word	0xfffffffd
	.align		4
        /*0018*/ 	.word	0x00000000
	.align		4
        /*001c*/ 	.word	0xfffffffc


//--------------------- .text._Z10compute_xyPiii  --------------------------
	.section	.text._Z10compute_xyPiii,"ax",@progbits
	.align	128
        .global         _Z10compute_xyPiii
        .type           _Z10compute_xyPiii,@function
        .size           _Z10compute_xyPiii,(.L_x_1 - _Z10compute_xyPiii)
        .other          _Z10compute_xyPiii,@"STO_CUDA_ENTRY STV_DEFAULT"
_Z10compute_xyPiii:
.text._Z10compute_xyPiii:
[----:B------:R-:W-:Y:S01]  /*0000*/  LDC R1, c[0x0][0x37c] ;  /* 0x0000df00ff017b82 */ /* 0x000fe20000000800 */
[----:B------:R-:W0:Y:S07]  /*0010*/  S2R R0, SR_TID.X ;  /* 0x0000000000007919 */ /* 0x000e2e0000002100 */
[----:B------:R-:W0:Y:S08]  /*0020*/  S2UR UR4, SR_CTAID.X ;  /* 0x00000000000479c3 */ /* 0x000e300000002500 */
[----:B------:R-:W0:Y:S08]  /*0030*/  LDC R7, c[0x0][0x360] ;  /* 0x0000d800ff077b82 */ /* 0x000e300000000800 */
[----:B------:R-:W1:Y:S01]  /*0040*/  LDC.64 R2, c[0x0][0x388] ;  /* 0x0000e200ff027b82 */ /* 0x000e620000000a00 */
[----:B0-----:R-:W-:-:S02]  /*0050*/  IMAD R7, R7, UR4, R0 ;  /* 0x0000000407077c24 */ /* 0x001fc4000f8e0200 */
[----:B-1----:R-:W-:-:S05]  /*0060*/  IMAD R0, R3, R2, RZ ;  /* 0x0000000203007224 */ /* 0x002fca00078e02ff */
[----:B------:R-:W-:-:S13]  /*0070*/  ISETP.GE.AND P0, PT, R7, R0, PT ;  /* 0x000000000700720c */ /* 0x000fda0003f06270 */
[----:B------:R-:W-:Y:S05]  /*0080*/  @P0 EXIT ;  /* 0x000000000000094d */ /* 0x000fea0003800000 */
[----:B------:R-:W-:Y:S01]  /*0090*/  IABS R9, R2 ;  /* 0x0000000200097213 */ /* 0x000fe20000000000 */
[----:B------:R-:W0:Y:S03]  /*00a0*/  LDCU.64 UR4, c[0x0][0x358] ;  /* 0x00006b00ff0477ac */ /* 0x000e260008000a00 */
[----:B------:R-:W1:Y:S08]  /*00b0*/  I2F.RP R0, R9 ;  /* 0x0000000900007306 */ /* 0x000e700000209400 */
[----:B-1----:R-:W1:Y:S02]  /*00c0*/  MUFU.RCP R0, R0 ;  /* 0x0000000000007308 */ /* 0x002e640000001000 */
[----:B-1----:R-:W-:-:S06]  /*00d0*/  VIADD R4, R0, 0xffffffe ;  /* 0x0ffffffe00047836 */ /* 0x002fcc0000000000 */
[----:B------:R1:W2:Y:S02]  /*00e0*/  F2I.FTZ.U32.TRUNC.NTZ R5, R4 ;  /* 0x0000000400057305 */ /* 0x0002a4000021f000 */
[----:B-1----:R-:W-:Y:S01]  /*00f0*/  IMAD.MOV.U32 R4, RZ, RZ, RZ ;  /* 0x000000ffff047224 */ /* 0x002fe200078e00ff */
[----:B--2---:R-:W-:-:S05]  /*0100*/  IADD3 R6, PT, PT, RZ, -R5, RZ ;  /* 0x80000005ff067210 */ /* 0x004fca0007ffe0ff */
[----:B------:R-:W-:Y:S01]  /*0110*/  IMAD R3, R6, R9, RZ ;  /* 0x0000000906037224 */ /* 0x000fe200078e02ff */
[----:B------:R-:W-:-:S03]  /*0120*/  IABS R6, R7 ;  /* 0x0000000700067213 */ /* 0x000fc60000000000 */
[----:B------:R-:W-:-:S06]  /*0130*/  IMAD.HI.U32 R5, R5, R3, R4 ;  /* 0x0000000305057227 */ /* 0x000fcc00078e0004 */
[----:B------:R-:W-:Y:S02]  /*0140*/  IMAD.HI.U32 R3, R5, R6, RZ ;  /* 0x0000000605037227 */ /* 0x000fe400078e00ff */
[----:B------:R-:W1:Y:S03]  /*0150*/  LDC.64 R4, c[0x0][0x380] ;  /* 0x0000e000ff047b82 */ /* 0x000e660000000a00 */
[----:B------:R-:W-:-:S05]  /*0160*/  IADD3 R0, PT, PT, -R3, RZ, RZ ;  /* 0x000000ff03007210 */ /* 0x000fca0007ffe1ff */
[----:B------:R-:W-:-:S05]  /*0170*/  IMAD R0, R9, R0, R6 ;  /* 0x0000000009007224 */ /* 0x000fca00078e0206 */
[----:B------:R-:W-:-:S13]  /*0180*/  ISETP.GT.U32.AND P2, PT, R9, R0, PT ;  /* 0x000000000900720c */ /* 0x000fda0003f44070 */
[----:B------:R-:W-:Y:S01]  /*0190*/  @!P2 IMAD.IADD R0, R0, 0x1, -R9 ;  /* 0x000000010000a824 */ /* 0x000fe200078e0a09 */
[----:B------:R-:W-:Y:S02]  /*01a0*/  @!P2 IADD3 R3, PT, PT, R3, 0x1, RZ ;  /* 0x000000010303a810 */ /* 0x000fe40007ffe0ff */
[----:B------:R-:W-:Y:S02]  /*01b0*/  ISETP.NE.AND P2, PT, R2, RZ, PT ;  /* 0x000000ff0200720c */ /* 0x000fe40003f45270 */
[----:B------:R-:W-:Y:S02]  /*01c0*/  ISETP.GE.U32.AND P0, PT, R0, R9, PT ;  /* 0x000000090000720c */ /* 0x000fe40003f06070 */
[----:B------:R-:W-:-:S04]  /*01d0*/  LOP3.LUT R0, R7, R2, RZ, 0x3c, !PT ;  /* 0x0000000207007212 */ /* 0x000fc800078e3cff */
[----:B------:R-:W-:-:S07]  /*01e0*/  ISETP.GE.AND P1, PT, R0, RZ, PT ;  /* 0x000000ff0000720c */ /* 0x000fce0003f26270 */
[----:B------:R-:W-:-:S05]  /*01f0*/  @P0 VIADD R3, R3, 0x1 ;  /* 0x0000000103030836 */ /* 0x000fca0000000000 */
[----:B------:R-:W-:-:S05]  /*0200*/  MOV R0, R3 ;  /* 0x0000000300007202 */ /* 0x000fca0000000f00 */
[----:B------:R-:W-:Y:S01]  /*0210*/  @!P1 IMAD.MOV R0, RZ, RZ, -R0 ;  /* 0x000000ffff009224 */ /* 0x000fe200078e0a00 */
[----:B------:R-:W-:-:S04]  /*0220*/  @!P2 LOP3.LUT R0, RZ, R2, RZ, 0x33, !PT ;  /* 0x00000002ff00a212 */ /* 0x000fc800078e33ff */
[----:B------:R-:W-:-:S05]  /*0230*/  IADD3 R9, PT, PT, -R0, RZ, RZ ;  /* 0x000000ff00097210 */ /* 0x000fca0007ffe1ff */
[----:B------:R-:W-:Y:S02]  /*0240*/  IMAD R9, R2, R9, R7 ;  /* 0x0000000902097224 */ /* 0x000fe400078e0207 */
[----:B-1----:R-:W-:-:S04]  /*0250*/  IMAD.WIDE R2, R7, 0x4, R4 ;  /* 0x0000000407027825 */ /* 0x002fc800078e0204 */
[----:B------:R-:W-:-:S05]  /*0260*/  IMAD.IADD R9, R0, 0x1, R9 ;  /* 0x0000000100097824 */ /* 0x000fca00078e0209 */
[----:B0-----:R-:W-:Y:S01]  /*0270*/  STG.E desc[UR4][R2.64], R9 ;  /* 0x0000000902007986 */ /* 0x001fe2000c101904 */
[----:B------:R-:W-:Y:S05]  /*0280*/  EXIT ;  /* 0x000000000000794d */ /* 0x000fea0003800000 */
.L_x_0:
[----:B------:R-:W-:-:S00]  /*0290*/  BRA `(.L_x_0) ;  /* 0xfffffffc00fc7947 */ /* 0x000fc0000383ffff */
[----:B------:R-:W-:-:S00]  /*02a0*/  NOP ;  /* 0x0000000000007918 */ /* 0x000fc00000000000 */
        /* <DEDUP_REMOVED lines=13> */
.L_x_1:


//--------------------- .nv.shared.reserved.0     --------------------------
	.section	.nv.shared.reserved.0,"aw",@nobits
	.weak		__nv_reservedSMEM_offset_0_alias
	.size		__nv_reservedSMEM_offset_0_alias, 0, 64
	.other		__nv_reservedSMEM_offset_0_alias,@"STO_CUDA_RESERVED_SHARED STV_DEFAULT"
__nv_reservedSMEM_offset_0_alias:
	.zero		0
	.zero		64


//--------------------- .nv.constant0._Z10compute_xyPiii --------------------------
	.section	.nv.constant0._Z10compute_xyPiii,"a",@progbits
	.sectionflags	@""
	.align	4
.nv.constant0._Z10compute_xyPiii:
	.zero		912


//--------------------- SYMBOLS --------------------------

	.type		.nv.reservedSmem.offset0,@object
	.size		.nv.reservedSmem.offset0,0x4
